//
// Generated by NVIDIA NVVM Compiler
//
// Compiler Build ID: CL-36424714
// Cuda compilation tools, release 13.0, V13.0.88
// Based on NVVM 20.0.0
//

.version 9.0
.target sm_100
.address_size 64

	// .globl	_Z19ant_solution_kernelPfS_PiS0_S_S_S_

.visible .entry _Z19ant_solution_kernelPfS_PiS0_S_S_S_(
	.param .u64 .ptr .align 1 _Z19ant_solution_kernelPfS_PiS0_S_S_S__param_0,
	.param .u64 .ptr .align 1 _Z19ant_solution_kernelPfS_PiS0_S_S_S__param_1,
	.param .u64 .ptr .align 1 _Z19ant_solution_kernelPfS_PiS0_S_S_S__param_2,
	.param .u64 .ptr .align 1 _Z19ant_solution_kernelPfS_PiS0_S_S_S__param_3,
	.param .u64 .ptr .align 1 _Z19ant_solution_kernelPfS_PiS0_S_S_S__param_4,
	.param .u64 .ptr .align 1 _Z19ant_solution_kernelPfS_PiS0_S_S_S__param_5,
	.param .u64 .ptr .align 1 _Z19ant_solution_kernelPfS_PiS0_S_S_S__param_6
)
{
	.reg .pred 	%p<51>;
	.reg .b32 	%r<89>;
	.reg .b32 	%f<33>;
	.reg .b64 	%rd<55>;

	ld.param.u64 	%rd8, [_Z19ant_solution_kernelPfS_PiS0_S_S_S__param_0];
	ld.param.u64 	%rd9, [_Z19ant_solution_kernelPfS_PiS0_S_S_S__param_1];
	ld.param.u64 	%rd10, [_Z19ant_solution_kernelPfS_PiS0_S_S_S__param_2];
	ld.param.u64 	%rd6, [_Z19ant_solution_kernelPfS_PiS0_S_S_S__param_3];
	ld.param.u64 	%rd7, [_Z19ant_solution_kernelPfS_PiS0_S_S_S__param_4];
	cvta.to.global.u64 	%rd1, %rd8;
	cvta.to.global.u64 	%rd2, %rd9;
	cvta.to.global.u64 	%rd3, %rd10;
	mov.u32 	%r44, %ctaid.x;
	mov.u32 	%r45, %ntid.x;
	mov.u32 	%r46, %tid.x;
	mad.lo.s32 	%r1, %r44, %r45, %r46;
	setp.gt.s32 	%p1, %r1, 7;
	@%p1 bra 	$L__BB0_35;
	cvta.to.global.u64 	%rd11, %rd7;
	cvta.to.global.u64 	%rd12, %rd6;
	mul.lo.s32 	%r48, %r1, 3;
	mul.wide.s32 	%rd13, %r48, 4;
	add.s64 	%rd4, %rd12, %rd13;
	shl.b32 	%r2, %r1, 3;
	mul.wide.s32 	%rd14, %r2, 4;
	add.s64 	%rd5, %rd11, %rd14;
	mov.b32 	%r73, 0;
$L__BB0_2:
	ld.global.u32 	%r77, [%rd4+4];
	mov.b32 	%r74, 0;
$L__BB0_3:
	add.s32 	%r50, %r2, %r74;
	mul.wide.s32 	%rd15, %r50, 4;
	add.s64 	%rd16, %rd3, %rd15;
	ld.global.u32 	%r6, [%rd16];
	setp.ne.s32 	%p2, %r6, 0;
	add.s32 	%r7, %r74, 1;
	setp.lt.u32 	%p3, %r74, 7;
	and.pred  	%p4, %p2, %p3;
	mov.u32 	%r74, %r7;
	@%p4 bra 	$L__BB0_3;
	setp.eq.s32 	%p5, %r6, 0;
	setp.eq.s32 	%p6, %r77, 0;
	or.pred  	%p7, %p6, %p5;
	@%p7 bra 	$L__BB0_6;
	shl.b32 	%r51, %r77, 3;
	mul.wide.s32 	%rd17, %r51, 4;
	add.s64 	%rd18, %rd2, %rd17;
	ld.global.f32 	%f1, [%rd18];
	add.s64 	%rd19, %rd1, %rd17;
	ld.global.f32 	%f2, [%rd19];
	rcp.rn.f32 	%f3, %f2;
	mul.f32 	%f4, %f1, %f3;
	st.global.f32 	[%rd5], %f4;
	ld.global.u32 	%r77, [%rd4+4];
$L__BB0_6:
	mov.b32 	%r76, 0;
$L__BB0_7:
	add.s32 	%r53, %r2, %r76;
	mul.wide.s32 	%rd20, %r53, 4;
	add.s64 	%rd21, %rd3, %rd20;
	ld.global.u32 	%r11, [%rd21];
	setp.ne.s32 	%p8, %r11, 1;
	add.s32 	%r12, %r76, 1;
	setp.lt.u32 	%p9, %r76, 7;
	and.pred  	%p10, %p8, %p9;
	mov.u32 	%r76, %r12;
	@%p10 bra 	$L__BB0_7;
	setp.eq.s32 	%p11, %r11, 1;
	setp.eq.s32 	%p12, %r77, 1;
	or.pred  	%p13, %p12, %p11;
	@%p13 bra 	$L__BB0_10;
	shl.b32 	%r54, %r77, 3;
	mul.wide.s32 	%rd22, %r54, 4;
	add.s64 	%rd23, %rd2, %rd22;
	ld.global.f32 	%f5, [%rd23+4];
	add.s64 	%rd24, %rd1, %rd22;
	ld.global.f32 	%f6, [%rd24+4];
	rcp.rn.f32 	%f7, %f6;
	mul.f32 	%f8, %f5, %f7;
	st.global.f32 	[%rd5+4], %f8;
	ld.global.u32 	%r77, [%rd4+4];
$L__BB0_10:
	mov.b32 	%r78, 0;
$L__BB0_11:
	add.s32 	%r56, %r2, %r78;
	mul.wide.s32 	%rd25, %r56, 4;
	add.s64 	%rd26, %rd3, %rd25;
	ld.global.u32 	%r16, [%rd26];
	setp.ne.s32 	%p14, %r16, 2;
	add.s32 	%r17, %r78, 1;
	setp.lt.u32 	%p15, %r78, 7;
	and.pred  	%p16, %p14, %p15;
	mov.u32 	%r78, %r17;
	@%p16 bra 	$L__BB0_11;
	setp.eq.s32 	%p17, %r16, 2;
	setp.eq.s32 	%p18, %r77, 2;
	or.pred  	%p19, %p18, %p17;
	@%p19 bra 	$L__BB0_14;
	shl.b32 	%r57, %r77, 3;
	mul.wide.s32 	%rd27, %r57, 4;
	add.s64 	%rd28, %rd2, %rd27;
	ld.global.f32 	%f9, [%rd28+8];
	add.s64 	%rd29, %rd1, %rd27;
	ld.global.f32 	%f10, [%rd29+8];
	rcp.rn.f32 	%f11, %f10;
	mul.f32 	%f12, %f9, %f11;
	st.global.f32 	[%rd5+8], %f12;
	ld.global.u32 	%r77, [%rd4+4];
$L__BB0_14:
	mov.b32 	%r80, 0;
$L__BB0_15:
	add.s32 	%r59, %r2, %r80;
	mul.wide.s32 	%rd30, %r59, 4;
	add.s64 	%rd31, %rd3, %rd30;
	ld.global.u32 	%r21, [%rd31];
	setp.ne.s32 	%p20, %r21, 3;
	add.s32 	%r22, %r80, 1;
	setp.lt.u32 	%p21, %r80, 7;
	and.pred  	%p22, %p20, %p21;
	mov.u32 	%r80, %r22;
	@%p22 bra 	$L__BB0_15;
	setp.eq.s32 	%p23, %r21, 3;
	setp.eq.s32 	%p24, %r77, 3;
	or.pred  	%p25, %p24, %p23;
	@%p25 bra 	$L__BB0_18;
	shl.b32 	%r60, %r77, 3;
	mul.wide.s32 	%rd32, %r60, 4;
	add.s64 	%rd33, %rd2, %rd32;
	ld.global.f32 	%f13, [%rd33+12];
	add.s64 	%rd34, %rd1, %rd32;
	ld.global.f32 	%f14, [%rd34+12];
	rcp.rn.f32 	%f15, %f14;
	mul.f32 	%f16, %f13, %f15;
	st.global.f32 	[%rd5+12], %f16;
	ld.global.u32 	%r77, [%rd4+4];
$L__BB0_18:
	mov.b32 	%r82, 0;
$L__BB0_19:
	add.s32 	%r62, %r2, %r82;
	mul.wide.s32 	%rd35, %r62, 4;
	add.s64 	%rd36, %rd3, %rd35;
	ld.global.u32 	%r26, [%rd36];
	setp.ne.s32 	%p26, %r26, 4;
	add.s32 	%r27, %r82, 1;
	setp.lt.u32 	%p27, %r82, 7;
	and.pred  	%p28, %p26, %p27;
	mov.u32 	%r82, %r27;
	@%p28 bra 	$L__BB0_19;
	setp.eq.s32 	%p29, %r26, 4;
	setp.eq.s32 	%p30, %r77, 4;
	or.pred  	%p31, %p30, %p29;
	@%p31 bra 	$L__BB0_22;
	shl.b32 	%r63, %r77, 3;
	mul.wide.s32 	%rd37, %r63, 4;
	add.s64 	%rd38, %rd2, %rd37;
	ld.global.f32 	%f17, [%rd38+16];
	add.s64 	%rd39, %rd1, %rd37;
	ld.global.f32 	%f18, [%rd39+16];
	rcp.rn.f32 	%f19, %f18;
	mul.f32 	%f20, %f17, %f19;
	st.global.f32 	[%rd5+16], %f20;
	ld.global.u32 	%r77, [%rd4+4];
$L__BB0_22:
	mov.b32 	%r84, 0;
$L__BB0_23:
	add.s32 	%r65, %r2, %r84;
	mul.wide.s32 	%rd40, %r65, 4;
	add.s64 	%rd41, %rd3, %rd40;
	ld.global.u32 	%r31, [%rd41];
	setp.ne.s32 	%p32, %r31, 5;
	add.s32 	%r32, %r84, 1;
	setp.lt.u32 	%p33, %r84, 7;
	and.pred  	%p34, %p32, %p33;
	mov.u32 	%r84, %r32;
	@%p34 bra 	$L__BB0_23;
	setp.eq.s32 	%p35, %r31, 5;
	setp.eq.s32 	%p36, %r77, 5;
	or.pred  	%p37, %p36, %p35;
	@%p37 bra 	$L__BB0_26;
	shl.b32 	%r66, %r77, 3;
	mul.wide.s32 	%rd42, %r66, 4;
	add.s64 	%rd43, %rd2, %rd42;
	ld.global.f32 	%f21, [%rd43+20];
	add.s64 	%rd44, %rd1, %rd42;
	ld.global.f32 	%f22, [%rd44+20];
	rcp.rn.f32 	%f23, %f22;
	mul.f32 	%f24, %f21, %f23;
	st.global.f32 	[%rd5+20], %f24;
	ld.global.u32 	%r77, [%rd4+4];
$L__BB0_26:
	mov.b32 	%r86, 0;
$L__BB0_27:
	add.s32 	%r68, %r2, %r86;
	mul.wide.s32 	%rd45, %r68, 4;
	add.s64 	%rd46, %rd3, %rd45;
	ld.global.u32 	%r36, [%rd46];
	setp.ne.s32 	%p38, %r36, 6;
	add.s32 	%r37, %r86, 1;
	setp.lt.u32 	%p39, %r86, 7;
	and.pred  	%p40, %p38, %p39;
	mov.u32 	%r86, %r37;
	@%p40 bra 	$L__BB0_27;
	setp.eq.s32 	%p41, %r36, 6;
	setp.eq.s32 	%p42, %r77, 6;
	or.pred  	%p43, %p42, %p41;
	@%p43 bra 	$L__BB0_30;
	shl.b32 	%r69, %r77, 3;
	mul.wide.s32 	%rd47, %r69, 4;
	add.s64 	%rd48, %rd2, %rd47;
	ld.global.f32 	%f25, [%rd48+24];
	add.s64 	%rd49, %rd1, %rd47;
	ld.global.f32 	%f26, [%rd49+24];
	rcp.rn.f32 	%f27, %f26;
	mul.f32 	%f28, %f25, %f27;
	st.global.f32 	[%rd5+24], %f28;
	ld.global.u32 	%r77, [%rd4+4];
$L__BB0_30:
	mov.b32 	%r88, 0;
$L__BB0_31:
	add.s32 	%r71, %r2, %r88;
	mul.wide.s32 	%rd50, %r71, 4;
	add.s64 	%rd51, %rd3, %rd50;
	ld.global.u32 	%r41, [%rd51];
	setp.ne.s32 	%p44, %r41, 7;
	add.s32 	%r42, %r88, 1;
	setp.lt.u32 	%p45, %r88, 7;
	and.pred  	%p46, %p44, %p45;
	mov.u32 	%r88, %r42;
	@%p46 bra 	$L__BB0_31;
	setp.eq.s32 	%p47, %r41, 7;
	setp.eq.s32 	%p48, %r77, 7;
	or.pred  	%p49, %p48, %p47;
	@%p49 bra 	$L__BB0_34;
	shl.b32 	%r72, %r77, 3;
	mul.wide.s32 	%rd52, %r72, 4;
	add.s64 	%rd53, %rd2, %rd52;
	ld.global.f32 	%f29, [%rd53+28];
	add.s64 	%rd54, %rd1, %rd52;
	ld.global.f32 	%f30, [%rd54+28];
	rcp.rn.f32 	%f31, %f30;
	mul.f32 	%f32, %f29, %f31;
	st.global.f32 	[%rd5+28], %f32;
$L__BB0_34:
	add.s32 	%r73, %r73, 1;
	setp.ne.s32 	%p50, %r73, 8;
	@%p50 bra 	$L__BB0_2;
$L__BB0_35:
	ret;

}


// ===== COMPILED SASS (sm_100) =====

	.target	sm_100

	.elftype	@"ET_EXEC"


//--------------------- .note.nv.tkinfo           --------------------------
	.section	.note.nv.tkinfo,"",@"SHT_NOTE"
	.sectionflags	@"SHF_NOTE_NV_TKINFO"
	.tkinfo
        /*0018*/ 	.word	0x00000002
        /*0030*/ 	.string	""
        /*0030*/ 	.string	"ptxas"
        /*0030*/ 	.string	"Cuda compilation tools, release 13.0, V13.0.88"
        /*0030*/ 	.string	"Build cuda_13.0.r13.0/compiler.36424714_0"
        /*0030*/ 	.string	"-arch sm_100 -m 64 "



//--------------------- .note.nv.cuinfo           --------------------------
	.section	.note.nv.cuinfo,"",@"SHT_NOTE"
	.sectionflags	@"SHF_NOTE_NV_CUINFO"
        /*0018*/ 	.short	0x0002
        /*001a*/ 	.short	0x0064
        /*001c*/ 	.short	0x0082
	.zero		2


//--------------------- .nv.info                  --------------------------
	.section	.nv.info,"",@"SHT_CUDA_INFO"
	.align	4


	//----- nvinfo : EIATTR_REGCOUNT
	.align		4
        /*0000*/ 	.byte	0x04, 0x2f
        /*0002*/ 	.short	(.L_1 - .L_0)
	.align		4
.L_0:
        /*0004*/ 	.word	index@(_Z19ant_solution_kernelPfS_PiS0_S_S_S_)
        /*0008*/ 	.word	0x00000013


	//----- nvinfo : EIATTR_FRAME_SIZE
	.align		4
.L_1:
        /*000c*/ 	.byte	0x04, 0x11
        /*000e*/ 	.short	(.L_3 - .L_2)
	.align		4
.L_2:
        /*0010*/ 	.word	index@($__internal_0_$__cuda_sm20_rcp_rn_f32_slowpath)
        /*0014*/ 	.word	0x00000000


	//----- nvinfo : EIATTR_FRAME_SIZE
	.align		4
.L_3:
        /*0018*/ 	.byte	0x04, 0x11
        /*001a*/ 	.short	(.L_5 - .L_4)
	.align		4
.L_4:
        /*001c*/ 	.word	index@(_Z19ant_solution_kernelPfS_PiS0_S_S_S_)
        /*0020*/ 	.word	0x00000000


	//----- nvinfo : EIATTR_MIN_STACK_SIZE
	.align		4
.L_5:
        /*0024*/ 	.byte	0x04, 0x12
        /*0026*/ 	.short	(.L_7 - .L_6)
	.align		4
.L_6:
        /*0028*/ 	.word	index@(_Z19ant_solution_kernelPfS_PiS0_S_S_S_)
        /*002c*/ 	.word	0x00000000
.L_7:


//--------------------- .nv.compat                --------------------------
	.section	.nv.compat,"",@"SHT_CUDA_COMPAT_INFO"
	.align	4
        /*0000*/ 	.byte	0x02, 0x09, 0x00, 0x00, 0x02, 0x02, 0x01, 0x00, 0x02, 0x05, 0x05, 0x00, 0x03, 0x07, 0x01, 0x01
        /*0010*/ 	.byte	0x02, 0x03, 0x00, 0x00, 0x02, 0x06, 0x01, 0x00, 0x04, 0x0b, 0x08, 0x00, 0x09, 0x00, 0x00, 0x00
        /*0020*/ 	.byte	0x00, 0x00, 0x00, 0x00


//--------------------- .nv.info._Z19ant_solution_kernelPfS_PiS0_S_S_S_ --------------------------
	.section	.nv.info._Z19ant_solution_kernelPfS_PiS0_S_S_S_,"",@"SHT_CUDA_INFO"
	.sectionflags	@""
	.align	4


	//----- nvinfo : EIATTR_CUDA_API_VERSION
	.align		4
        /*0000*/ 	.byte	0x04, 0x37
        /*0002*/ 	.short	(.L_9 - .L_8)
.L_8:
        /*0004*/ 	.word	0x00000082


	//----- nvinfo : EIATTR_KPARAM_INFO
	.align		4
.L_9:
        /*0008*/ 	.byte	0x04, 0x17
        /*000a*/ 	.short	(.L_11 - .L_10)
.L_10:
        /*000c*/ 	.word	0x00000000
        /*0010*/ 	.short	0x0006
        /*0012*/ 	.short	0x0030
        /*0014*/ 	.byte	0x00, 0xf5, 0x21, 0x00


	//----- nvinfo : EIATTR_KPARAM_INFO
	.align		4
.L_11:
        /*0018*/ 	.byte	0x04, 0x17
        /*001a*/ 	.short	(.L_13 - .L_12)
.L_12:
        /*001c*/ 	.word	0x00000000
        /*0020*/ 	.short	0x0005
        /*0022*/ 	.short	0x0028
        /*0024*/ 	.byte	0x00, 0xf5, 0x21, 0x00


	//----- nvinfo : EIATTR_KPARAM_INFO
	.align		4
.L_13:
        /*0028*/ 	.byte	0x04, 0x17
        /*002a*/ 	.short	(.L_15 - .L_14)
.L_14:
        /*002c*/ 	.word	0x00000000
        /*0030*/ 	.short	0x0004
        /*0032*/ 	.short	0x0020
        /*0034*/ 	.byte	0x00, 0xf5, 0x21, 0x00


	//----- nvinfo : EIATTR_KPARAM_INFO
	.align		4
.L_15:
        /*0038*/ 	.byte	0x04, 0x17
        /*003a*/ 	.short	(.L_17 - .L_16)
.L_16:
        /*003c*/ 	.word	0x00000000
        /*0040*/ 	.short	0x0003
        /*0042*/ 	.short	0x0018
        /*0044*/ 	.byte	0x00, 0xf5, 0x21, 0x00


	//----- nvinfo : EIATTR_KPARAM_INFO
	.align		4
.L_17:
        /*0048*/ 	.byte	0x04, 0x17
        /*004a*/ 	.short	(.L_19 - .L_18)
.L_18:
        /*004c*/ 	.word	0x00000000
        /*0050*/ 	.short	0x0002
        /*0052*/ 	.short	0x0010
        /*0054*/ 	.byte	0x00, 0xf5, 0x21, 0x00


	//----- nvinfo : EIATTR_KPARAM_INFO
	.align		4
.L_19:
        /*0058*/ 	.byte	0x04, 0x17
        /*005a*/ 	.short	(.L_21 - .L_20)
.L_20:
        /*005c*/ 	.word	0x00000000
        /*0060*/ 	.short	0x0001
        /*0062*/ 	.short	0x0008
        /*0064*/ 	.byte	0x00, 0xf5, 0x21, 0x00


	//----- nvinfo : EIATTR_KPARAM_INFO
	.align		4
.L_21:
        /*0068*/ 	.byte	0x04, 0x17
        /*006a*/ 	.short	(.L_23 - .L_22)
.L_22:
        /*006c*/ 	.word	0x00000000
        /*0070*/ 	.short	0x0000
        /*0072*/ 	.short	0x0000
        /*0074*/ 	.byte	0x00, 0xf5, 0x21, 0x00


	//----- nvinfo : EIATTR_SPARSE_MMA_MASK
	.align		4
.L_23:
        /*0078*/ 	.byte	0x03, 0x50
        /*007a*/ 	.short	0x0000


	//----- nvinfo : EIATTR_MAXREG_COUNT
	.align		4
        /*007c*/ 	.byte	0x03, 0x1b
        /*007e*/ 	.short	0x00ff


	//----- nvinfo : EIATTR_MERCURY_ISA_VERSION
	.align		4
        /*0080*/ 	.byte	0x03, 0x5f
        /*0082*/ 	.short	0x0101


	//----- nvinfo : EIATTR_VRC_CTA_INIT_COUNT
	.align		4
        /*0084*/ 	.byte	0x02, 0x4a
	.zero		1
	.zero		1


	//----- nvinfo : EIATTR_EXIT_INSTR_OFFSETS
	.align		4
        /*0088*/ 	.byte	0x04, 0x1c
        /*008a*/ 	.short	(.L_25 - .L_24)


	//   ....[0]....
.L_24:
        /*008c*/ 	.word	0x00000060


	//   ....[1]....
        /*0090*/ 	.word	0x00001520


	//----- nvinfo : EIATTR_CRS_STACK_SIZE
	.align		4
.L_25:
        /*0094*/ 	.byte	0x04, 0x1e
        /*0096*/ 	.short	(.L_27 - .L_26)
.L_26:
        /*0098*/ 	.word	0x00000000


	//----- nvinfo : EIATTR_CBANK_PARAM_SIZE
	.align		4
.L_27:
        /*009c*/ 	.byte	0x03, 0x19
        /*009e*/ 	.short	0x0038


	//----- nvinfo : EIATTR_PARAM_CBANK
	.align		4
        /*00a0*/ 	.byte	0x04, 0x0a
        /*00a2*/ 	.short	(.L_29 - .L_28)
	.align		4
.L_28:
        /*00a4*/ 	.word	index@(.nv.constant0._Z19ant_solution_kernelPfS_PiS0_S_S_S_)
        /*00a8*/ 	.short	0x0380
        /*00aa*/ 	.short	0x0038


	//----- nvinfo : EIATTR_SW_WAR
	.align		4
.L_29:
        /*00ac*/ 	.byte	0x04, 0x36
        /*00ae*/ 	.short	(.L_31 - .L_30)
.L_30:
        /*00b0*/ 	.word	0x00000008
.L_31:


//--------------------- .nv.callgraph             --------------------------
	.section	.nv.callgraph,"",@"SHT_CUDA_CALLGRAPH"
	.align	4
	.sectionentsize	8
	.align		4
        /*0000*/ 	.word	0x00000000
	.align		4
        /*0004*/ 	.word	0xffffffff
	.align		4
        /*0008*/ 	.word	0x00000000
	.align		4
        /*000c*/ 	.word	0xfffffffe
	.align		4
        /*0010*/ 	.word	0x00000000
	.align		4
        /*0014*/ 	.word	0xfffffffd
	.align		4
        /*0018*/ 	.word	0x00000000
	.align		4
        /*001c*/ 	.word	0xfffffffc


//--------------------- .text._Z19ant_solution_kernelPfS_PiS0_S_S_S_ --------------------------
	.section	.text._Z19ant_solution_kernelPfS_PiS0_S_S_S_,"ax",@progbits
	.align	128
        .global         _Z19ant_solution_kernelPfS_PiS0_S_S_S_
        .type           _Z19ant_solution_kernelPfS_PiS0_S_S_S_,@function
        .size           _Z19ant_solution_kernelPfS_PiS0_S_S_S_,(.L_x_62 - _Z19ant_solution_kernelPfS_PiS0_S_S_S_)
        .other          _Z19ant_solution_kernelPfS_PiS0_S_S_S_,@"STO_CUDA_ENTRY STV_DEFAULT"
_Z19ant_solution_kernelPfS_PiS0_S_S_S_:
.text._Z19ant_solution_kernelPfS_PiS0_S_S_S_:
[----:B------:R-:W-:Y:S01]  /*0000*/  LDC R1, c[0x0][0x37c] ;  /* 0x0000df00ff017b82 */ /* 0x000fe20000000800 */
[----:B------:R-:W0:Y:S07]  /*0010*/  S2R R0, SR_TID.X ;  /* 0x0000000000007919 */ /* 0x000e2e0000002100 */
[----:B------:R-:W0:Y:S08]  /*0020*/  S2UR UR4, SR_CTAID.X ;  /* 0x00000000000479c3 */ /* 0x000e300000002500 */
[----:B------:R-:W0:Y:S02]  /*0030*/  LDC R3, c[0x0][0x360] ;  /* 0x0000d800ff037b82 */ /* 0x000e240000000800 */
[----:B0-----:R-:W-:-:S05]  /*0040*/  IMAD R3, R3, UR4, R0 ;  /* 0x0000000403037c24 */ /* 0x001fca000f8e0200 */
[----:B------:R-:W-:-:S13]  /*0050*/  ISETP.GT.AND P0, PT, R3, 0x7, PT ;  /* 0x000000070300780c */ /* 0x000fda0003f04270 */
[----:B------:R-:W-:Y:S05]  /*0060*/  @P0 EXIT ;  /* 0x000000000000094d */ /* 0x000fea0003800000 */
[----:B------:R-:W0:Y:S01]  /*0070*/  LDC.64 R4, c[0x0][0x398] ;  /* 0x0000e600ff047b82 */ /* 0x000e220000000a00 */
[C---:B------:R-:W-:Y:S01]  /*0080*/  IMAD R9, R3.reuse, 0x3, RZ ;  /* 0x0000000303097824 */ /* 0x040fe200078e02ff */
[----:B------:R-:W1:Y:S01]  /*0090*/  LDCU.64 UR6, c[0x0][0x358] ;  /* 0x00006b00ff0677ac */ /* 0x000e620008000a00 */
[----:B------:R-:W-:Y:S01]  /*00a0*/  IMAD.SHL.U32 R3, R3, 0x8, RZ ;  /* 0x0000000803037824 */ /* 0x000fe200078e00ff */
[----:B------:R-:W-:-:S04]  /*00b0*/  UMOV UR4, URZ ;  /* 0x000000ff00047c82 */ /* 0x000fc80008000000 */
[----:B------:R-:W2:Y:S01]  /*00c0*/  LDC.64 R6, c[0x0][0x3a0] ;  /* 0x0000e800ff067b82 */ /* 0x000ea20000000a00 */
[----:B0-----:R-:W-:-:S04]  /*00d0*/  IMAD.WIDE R4, R9, 0x4, R4 ;  /* 0x0000000409047825 */ /* 0x001fc800078e0204 */
[----:B-12---:R-:W-:-:S07]  /*00e0*/  IMAD.WIDE R6, R3, 0x4, R6 ;  /* 0x0000000403067825 */ /* 0x006fce00078e0206 */
.L_x_56:
[----:B0-----:R0:W5:Y:S01]  /*00f0*/  LDG.E R0, desc[UR6][R4.64+0x4] ;  /* 0x0000040604007981 */ /* 0x001162000c1e1900 */
[----:B-1----:R-:W1:Y:S01]  /*0100*/  LDC.64 R10, c[0x0][0x390] ;  /* 0x0000e400ff0a7b82 */ /* 0x002e620000000a00 */
[----:B------:R-:W-:Y:S01]  /*0110*/  BSSY.RECONVERGENT B0, `(.L_x_0) ;  /* 0x000000b000007945 */ /* 0x000fe20003800200 */
[----:B------:R-:W-:Y:S01]  /*0120*/  UIADD3 UR4, UPT, UPT, UR4, 0x1, URZ ;  /* 0x0000000104047890 */ /* 0x000fe2000fffe0ff */
[----:B------:R-:W-:-:S03]  /*0130*/  IMAD.MOV.U32 R2, RZ, RZ, RZ ;  /* 0x000000ffff027224 */ /* 0x000fc600078e00ff */
[----:B------:R-:W-:-:S11]  /*0140*/  UISETP.NE.AND UP0, UPT, UR4, 0x8, UPT ;  /* 0x000000080400788c */ /* 0x000fd6000bf05270 */
.L_x_1:
[----:B------:R-:W-:-:S05]  /*0150*/  IADD3 R9, PT, PT, R3, R2, RZ ;  /* 0x0000000203097210 */ /* 0x000fca0007ffe0ff */
[----:B-1----:R-:W-:-:S06]  /*0160*/  IMAD.WIDE R8, R9, 0x4, R10 ;  /* 0x0000000409087825 */ /* 0x002fcc00078e020a */
[----:B------:R-:W2:Y:S01]  /*0170*/  LDG.E R8, desc[UR6][R8.64] ;  /* 0x0000000608087981 */ /* 0x000ea2000c1e1900 */
[C---:B------:R-:W-:Y:S01]  /*0180*/  ISETP.GE.U32.AND P0, PT, R2.reuse, 0x7, PT ;  /* 0x000000070200780c */ /* 0x040fe20003f06070 */
[----:B------:R-:W-:Y:S01]  /*0190*/  VIADD R2, R2, 0x1 ;  /* 0x0000000102027836 */ /* 0x000fe20000000000 */
[----:B--2---:R-:W-:-:S13]  /*01a0*/  ISETP.NE.AND P1, PT, R8, RZ, PT ;  /* 0x000000ff0800720c */ /* 0x004fda0003f25270 */
[----:B------:R-:W-:Y:S05]  /*01b0*/  @!P0 BRA P1, `(.L_x_1) ;  /* 0xfffffffc00e48947 */ /* 0x000fea000083ffff */
[----:B------:R-:W-:Y:S05]  /*01c0*/  BSYNC.RECONVERGENT B0 ;  /* 0x0000000000007941 */ /* 0x000fea0003800200 */
.L_x_0:
[----:B------:R-:W-:Y:S01]  /*01d0*/  ISETP.NE.AND P0, PT, R8, RZ, PT ;  /* 0x000000ff0800720c */ /* 0x000fe20003f05270 */
[----:B------:R-:W-:Y:S03]  /*01e0*/  BSSY.RECONVERGENT B1, `(.L_x_2) ;  /* 0x000001b000017945 */ /* 0x000fe60003800200 */
[----:B-----5:R-:W-:-:S13]  /*01f0*/  ISETP.EQ.OR P0, PT, R0, RZ, !P0 ;  /* 0x000000ff0000720c */ /* 0x020fda0004702670 */
[----:B------:R-:W-:Y:S05]  /*0200*/  @P0 BRA `(.L_x_3) ;  /* 0x0000000000600947 */ /* 0x000fea0003800000 */
[----:B------:R-:W1:Y:S01]  /*0210*/  LDC.64 R10, c[0x0][0x380] ;  /* 0x0000e000ff0a7b82 */ /* 0x000e620000000a00 */
[----:B------:R-:W-:-:S07]  /*0220*/  IMAD.SHL.U32 R13, R0, 0x8, RZ ;  /* 0x00000008000d7824 */ /* 0x000fce00078e00ff */
[----:B------:R-:W2:Y:S01]  /*0230*/  LDC.64 R8, c[0x0][0x388] ;  /* 0x0000e200ff087b82 */ /* 0x000ea20000000a00 */
[----:B-1----:R-:W-:-:S06]  /*0240*/  IMAD.WIDE R10, R13, 0x4, R10 ;  /* 0x000000040d0a7825 */ /* 0x002fcc00078e020a */
[----:B------:R-:W3:Y:S01]  /*0250*/  LDG.E R10, desc[UR6][R10.64] ;  /* 0x000000060a0a7981 */ /* 0x000ee2000c1e1900 */
[----:B--2---:R-:W-:-:S06]  /*0260*/  IMAD.WIDE R8, R13, 0x4, R8 ;  /* 0x000000040d087825 */ /* 0x004fcc00078e0208 */
[----:B------:R1:W5:Y:S01]  /*0270*/  LDG.E R8, desc[UR6][R8.64] ;  /* 0x0000000608087981 */ /* 0x000362000c1e1900 */
[----:B------:R-:W-:Y:S01]  /*0280*/  BSSY.RECONVERGENT B2, `(.L_x_4) ;  /* 0x000000d000027945 */ /* 0x000fe20003800200 */
[----:B---3--:R-:W-:-:S04]  /*0290*/  IADD3 R0, PT, PT, R10, 0x1800000, RZ ;  /* 0x018000000a007810 */ /* 0x008fc80007ffe0ff */
[----:B------:R-:W-:-:S04]  /*02a0*/  LOP3.LUT R0, R0, 0x7f800000, RZ, 0xc0, !PT ;  /* 0x7f80000000007812 */ /* 0x000fc800078ec0ff */
[----:B------:R-:W-:-:S13]  /*02b0*/  ISETP.GT.U32.AND P0, PT, R0, 0x1ffffff, PT ;  /* 0x01ffffff0000780c */ /* 0x000fda0003f04070 */
[----:B-1----:R-:W-:Y:S05]  /*02c0*/  @P0 BRA `(.L_x_5) ;  /* 0x0000000000100947 */ /* 0x002fea0003800000 */
[----:B------:R-:W-:Y:S01]  /*02d0*/  IMAD.MOV.U32 R0, RZ, RZ, R10 ;  /* 0x000000ffff007224 */ /* 0x000fe200078e000a */
[----:B------:R-:W-:-:S07]  /*02e0*/  MOV R10, 0x300 ;  /* 0x00000300000a7802 */ /* 0x000fce0000000f00 */
[----:B0----5:R-:W-:Y:S05]  /*02f0*/  CALL.REL.NOINC `($__internal_0_$__cuda_sm20_rcp_rn_f32_slowpath) ;  /* 0x00000010008c7944 */ /* 0x021fea0003c00000 */
[----:B------:R-:W-:Y:S05]  /*0300*/  BRA `(.L_x_6) ;  /* 0x0000000000107947 */ /* 0x000fea0003800000 */
.L_x_5:
[----:B------:R-:W1:Y:S02]  /*0310*/  MUFU.RCP R9, R10 ;  /* 0x0000000a00097308 */ /* 0x000e640000001000 */
[----:B-1----:R-:W-:-:S04]  /*0320*/  FFMA R0, R10, R9, -1 ;  /* 0xbf8000000a007423 */ /* 0x002fc80000000009 */
[----:B------:R-:W-:-:S04]  /*0330*/  FADD.FTZ R0, -R0, -RZ ;  /* 0x800000ff00007221 */ /* 0x000fc80000010100 */
[----:B------:R-:W-:-:S07]  /*0340*/  FFMA R9, R9, R0, R9 ;  /* 0x0000000009097223 */ /* 0x000fce0000000009 */
.L_x_6:
[----:B------:R-:W-:Y:S05]  /*0350*/  BSYNC.RECONVERGENT B2 ;  /* 0x0000000000027941 */ /* 0x000fea0003800200 */
.L_x_4:
[----:B-----5:R-:W-:-:S05]  /*0360*/  FMUL R9, R8, R9 ;  /* 0x0000000908097220 */ /* 0x020fca0000400000 */
[----:B------:R1:W-:Y:S04]  /*0370*/  STG.E desc[UR6][R6.64], R9 ;  /* 0x0000000906007986 */ /* 0x0003e8000c101906 */
[----:B------:R1:W5:Y:S02]  /*0380*/  LDG.E R0, desc[UR6][R4.64+0x4] ;  /* 0x0000040604007981 */ /* 0x000364000c1e1900 */
.L_x_3:
[----:B------:R-:W-:Y:S05]  /*0390*/  BSYNC.RECONVERGENT B1 ;  /* 0x0000000000017941 */ /* 0x000fea0003800200 */
.L_x_2:
[----:B------:R-:W2:Y:S01]  /*03a0*/  LDC.64 R10, c[0x0][0x390] ;  /* 0x0000e400ff0a7b82 */ /* 0x000ea20000000a00 */
[----:B------:R-:W-:Y:S01]  /*03b0*/  BSSY.RECONVERGENT B0, `(.L_x_7) ;  /* 0x0000009000007945 */ /* 0x000fe20003800200 */
[----:B------:R-:W-:-:S07]  /*03c0*/  IMAD.MOV.U32 R2, RZ, RZ, RZ ;  /* 0x000000ffff027224 */ /* 0x000fce00078e00ff */
.L_x_8:
[----:B-1----:R-:W-:-:S05]  /*03d0*/  IADD3 R9, PT, PT, R3, R2, RZ ;  /* 0x0000000203097210 */ /* 0x002fca0007ffe0ff */
[----:B--2---:R-:W-:-:S06]  /*03e0*/  IMAD.WIDE R8, R9, 0x4, R10 ;  /* 0x0000000409087825 */ /* 0x004fcc00078e020a */
[----:B------:R-:W2:Y:S01]  /*03f0*/  LDG.E R8, desc[UR6][R8.64] ;  /* 0x0000000608087981 */ /* 0x000ea2000c1e1900 */
[C---:B------:R-:W-:Y:S01]  /*0400*/  ISETP.GE.U32.AND P0, PT, R2.reuse, 0x7, PT ;  /* 0x000000070200780c */ /* 0x040fe20003f06070 */
[----:B------:R-:W-:Y:S01]  /*0410*/  VIADD R2, R2, 0x1 ;  /* 0x0000000102027836 */ /* 0x000fe20000000000 */
[----:B--2---:R-:W-:-:S13]  /*0420*/  ISETP.NE.AND P1, PT, R8, 0x1, PT ;  /* 0x000000010800780c */ /* 0x004fda0003f25270 */
[----:B------:R-:W-:Y:S05]  /*0430*/  @!P0 BRA P1, `(.L_x_8) ;  /* 0xfffffffc00e48947 */ /* 0x000fea000083ffff */
[----:B------:R-:W-:Y:S05]  /*0440*/  BSYNC.RECONVERGENT B0 ;  /* 0x0000000000007941 */ /* 0x000fea0003800200 */
.L_x_7:
[----:B------:R-:W-:Y:S01]  /*0450*/  ISETP.NE.AND P0, PT, R8, 0x1, PT ;  /* 0x000000010800780c */ /* 0x000fe20003f05270 */
[----:B------:R-:W-:Y:S03]  /*0460*/  BSSY.RECONVERGENT B1, `(.L_x_9) ;  /* 0x000001b000017945 */ /* 0x000fe60003800200 */
[----:B-----5:R-:W-:-:S13]  /*0470*/  ISETP.EQ.OR P0, PT, R0, 0x1, !P0 ;  /* 0x000000010000780c */ /* 0x020fda0004702670 */
        /* <DEDUP_REMOVED lines=17> */
.L_x_12:
[----:B------:R-:W1:Y:S02]  /*0590*/  MUFU.RCP R9, R10 ;  /* 0x0000000a00097308 */ /* 0x000e640000001000 */
[----:B-1----:R-:W-:-:S04]  /*05a0*/  FFMA R0, R10, R9, -1 ;  /* 0xbf8000000a007423 */ /* 0x002fc80000000009 */
[----:B------:R-:W-:-:S04]  /*05b0*/  FADD.FTZ R0, -R0, -RZ ;  /* 0x800000ff00007221 */ /* 0x000fc80000010100 */
[----:B------:R-:W-:-:S07]  /*05c0*/  FFMA R9, R9, R0, R9 ;  /* 0x0000000009097223 */ /* 0x000fce0000000009 */
.L_x_13:
[----:B------:R-:W-:Y:S05]  /*05d0*/  BSYNC.RECONVERGENT B2 ;  /* 0x0000000000027941 */ /* 0x000fea0003800200 */
.L_x_11:
[----:B-----5:R-:W-:-:S05]  /*05e0*/  FMUL R9, R8, R9 ;  /* 0x0000000908097220 */ /* 0x020fca0000400000 */
[----:B------:R1:W-:Y:S04]  /*05f0*/  STG.E desc[UR6][R6.64+0x4], R9 ;  /* 0x0000040906007986 */ /* 0x0003e8000c101906 */
[----:B------:R1:W5:Y:S02]  /*0600*/  LDG.E R0, desc[UR6][R4.64+0x4] ;  /* 0x0000040604007981 */ /* 0x000364000c1e1900 */
.L_x_10:
[----:B------:R-:W-:Y:S05]  /*0610*/  BSYNC.RECONVERGENT B1 ;  /* 0x0000000000017941 */ /* 0x000fea0003800200 */
.L_x_9:
[----:B------:R-:W2:Y:S01]  /*0620*/  LDC.64 R10, c[0x0][0x390] ;  /* 0x0000e400ff0a7b82 */ /* 0x000ea20000000a00 */
[----:B------:R-:W-:Y:S01]  /*0630*/  BSSY.RECONVERGENT B0, `(.L_x_14) ;  /* 0x0000009000007945 */ /* 0x000fe20003800200 */
[----:B------:R-:W-:-:S07]  /*0640*/  IMAD.MOV.U32 R2, RZ, RZ, RZ ;  /* 0x000000ffff027224 */ /* 0x000fce00078e00ff */
.L_x_15:
        /* <DEDUP_REMOVED lines=8> */
.L_x_14:
        /* <DEDUP_REMOVED lines=20> */
.L_x_19:
[----:B------:R-:W1:Y:S02]  /*0810*/  MUFU.RCP R9, R10 ;  /* 0x0000000a00097308 */ /* 0x000e640000001000 */
[----:B-1----:R-:W-:-:S04]  /*0820*/  FFMA R0, R10, R9, -1 ;  /* 0xbf8000000a007423 */ /* 0x002fc80000000009 */
[----:B------:R-:W-:-:S04]  /*0830*/  FADD.FTZ R0, -R0, -RZ ;  /* 0x800000ff00007221 */ /* 0x000fc80000010100 */
[----:B------:R-:W-:-:S07]  /*0840*/  FFMA R9, R9, R0, R9 ;  /* 0x0000000009097223 */ /* 0x000fce0000000009 */
.L_x_20:
[----:B------:R-:W-:Y:S05]  /*0850*/  BSYNC.RECONVERGENT B2 ;  /* 0x0000000000027941 */ /* 0x000fea0003800200 */
.L_x_18:
[----:B-----5:R-:W-:-:S05]  /*0860*/  FMUL R9, R8, R9 ;  /* 0x0000000908097220 */ /* 0x020fca0000400000 */
[----:B------:R1:W-:Y:S04]  /*0870*/  STG.E desc[UR6][R6.64+0x8], R9 ;  /* 0x0000080906007986 */ /* 0x0003e8000c101906 */
[----:B------:R1:W5:Y:S02]  /*0880*/  LDG.E R0, desc[UR6][R4.64+0x4] ;  /* 0x0000040604007981 */ /* 0x000364000c1e1900 */
.L_x_17:
[----:B------:R-:W-:Y:S05]  /*0890*/  BSYNC.RECONVERGENT B1 ;  /* 0x0000000000017941 */ /* 0x000fea0003800200 */
.L_x_16:
[----:B------:R-:W2:Y:S01]  /*08a0*/  LDC.64 R10, c[0x0][0x390] ;  /* 0x0000e400ff0a7b82 */ /* 0x000ea20000000a00 */
[----:B------:R-:W-:Y:S01]  /*08b0*/  BSSY.RECONVERGENT B0, `(.L_x_21) ;  /* 0x0000009000007945 */ /* 0x000fe20003800200 */
[----:B------:R-:W-:-:S07]  /*08c0*/  IMAD.MOV.U32 R2, RZ, RZ, RZ ;  /* 0x000000ffff027224 */ /* 0x000fce00078e00ff */
.L_x_22:
        /* <DEDUP_REMOVED lines=8> */
.L_x_21:
[----:B------:R-:W-:Y:S01]  /*0950*/  ISETP.NE.AND P0, PT, R8, 0x3, PT ;  /* 0x000000030800780c */ /* 0x000fe20003f05270 */
[----:B------:R-:W-:Y:S03]  /*0960*/  BSSY.RECONVERGENT B1, `(.L_x_23) ;  /* 0x000001b000017945 */ /* 0x000fe60003800200 */
[----:B-----5:R-:W-:-:S13]  /*0970*/  ISETP.EQ.OR P0, PT, R0, 0x3, !P0 ;  /* 0x000000030000780c */ /* 0x020fda0004702670 */
[----:B------:R-:W-:Y:S05]  /*0980*/  @P0 BRA `(.L_x_24) ;  /* 0x0000000000600947 */ /* 0x000fea0003800000 */
[----:B------:R-:W1:Y:S01]  /*0990*/  LDC.64 R10, c[0x0][0x380] ;  /* 0x0000e000ff0a7b82 */ /* 0x000e620000000a00 */
[----:B------:R-:W-:-:S07]  /*09a0*/  SHF.L.U32 R13, R0, 0x3, RZ ;  /* 0x00000003000d7819 */ /* 0x000fce00000006ff */
[----:B------:R-:W2:Y:S01]  /*09b0*/  LDC.64 R8, c[0x0][0x388] ;  /* 0x0000e200ff087b82 */ /* 0x000ea20000000a00 */
[----:B-1----:R-:W-:-:S06]  /*09c0*/  IMAD.WIDE R10, R13, 0x4, R10 ;  /* 0x000000040d0a7825 */ /* 0x002fcc00078e020a */
[----:B------:R-:W3:Y:S01]  /*09d0*/  LDG.E R10, desc[UR6][R10.64+0xc] ;  /* 0x00000c060a0a7981 */ /* 0x000ee2000c1e1900 */
[----:B--2---:R-:W-:-:S06]  /*09e0*/  IMAD.WIDE R8, R13, 0x4, R8 ;  /* 0x000000040d087825 */ /* 0x004fcc00078e0208 */
[----:B------:R1:W5:Y:S01]  /*09f0*/  LDG.E R8, desc[UR6][R8.64+0xc] ;  /* 0x00000c0608087981 */ /* 0x000362000c1e1900 */
[----:B------:R-:W-:Y:S01]  /*0a00*/  BSSY.RECONVERGENT B2, `(.L_x_25) ;  /* 0x000000d000027945 */ /* 0x000fe20003800200 */
[----:B---3--:R-:W-:-:S05]  /*0a10*/  VIADD R0, R10, 0x1800000 ;  /* 0x018000000a007836 */ /* 0x008fca0000000000 */
[----:B------:R-:W-:-:S04]  /*0a20*/  LOP3.LUT R0, R0, 0x7f800000, RZ, 0xc0, !PT ;  /* 0x7f80000000007812 */ /* 0x000fc800078ec0ff */
[----:B------:R-:W-:-:S13]  /*0a30*/  ISETP.GT.U32.AND P0, PT, R0, 0x1ffffff, PT ;  /* 0x01ffffff0000780c */ /* 0x000fda0003f04070 */
[----:B-1----:R-:W-:Y:S05]  /*0a40*/  @P0 BRA `(.L_x_26) ;  /* 0x0000000000100947 */ /* 0x002fea0003800000 */
[----:B------:R-:W-:Y:S02]  /*0a50*/  MOV R0, R10 ;  /* 0x0000000a00007202 */ /* 0x000fe40000000f00 */
[----:B------:R-:W-:-:S07]  /*0a60*/  MOV R10, 0xa80 ;  /* 0x00000a80000a7802 */ /* 0x000fce0000000f00 */
[----:B0----5:R-:W-:Y:S05]  /*0a70*/  CALL.REL.NOINC `($__internal_0_$__cuda_sm20_rcp_rn_f32_slowpath) ;  /* 0x0000000800ac7944 */ /* 0x021fea0003c00000 */
[----:B------:R-:W-:Y:S05]  /*0a80*/  BRA `(.L_x_27) ;  /* 0x0000000000107947 */ /* 0x000fea0003800000 */
.L_x_26:
[----:B------:R-:W1:Y:S02]  /*0a90*/  MUFU.RCP R9, R10 ;  /* 0x0000000a00097308 */ /* 0x000e640000001000 */
[----:B-1----:R-:W-:-:S04]  /*0aa0*/  FFMA R0, R10, R9, -1 ;  /* 0xbf8000000a007423 */ /* 0x002fc80000000009 */
[----:B------:R-:W-:-:S04]  /*0ab0*/  FADD.FTZ R0, -R0, -RZ ;  /* 0x800000ff00007221 */ /* 0x000fc80000010100 */
[----:B------:R-:W-:-:S07]  /*0ac0*/  FFMA R9, R9, R0, R9 ;  /* 0x0000000009097223 */ /* 0x000fce0000000009 */
.L_x_27:
[----:B------:R-:W-:Y:S05]  /*0ad0*/  BSYNC.RECONVERGENT B2 ;  /* 0x0000000000027941 */ /* 0x000fea0003800200 */
.L_x_25:
[----:B-----5:R-:W-:-:S05]  /*0ae0*/  FMUL R9, R8, R9 ;  /* 0x0000000908097220 */ /* 0x020fca0000400000 */
[----:B------:R1:W-:Y:S04]  /*0af0*/  STG.E desc[UR6][R6.64+0xc], R9 ;  /* 0x00000c0906007986 */ /* 0x0003e8000c101906 */
[----:B------:R1:W5:Y:S02]  /*0b00*/  LDG.E R0, desc[UR6][R4.64+0x4] ;  /* 0x0000040604007981 */ /* 0x000364000c1e1900 */
.L_x_24:
[----:B------:R-:W-:Y:S05]  /*0b10*/  BSYNC.RECONVERGENT B1 ;  /* 0x0000000000017941 */ /* 0x000fea0003800200 */
.L_x_23:
[----:B------:R-:W2:Y:S01]  /*0b20*/  LDC.64 R10, c[0x0][0x390] ;  /* 0x0000e400ff0a7b82 */ /* 0x000ea20000000a00 */
[----:B------:R-:W-:Y:S01]  /*0b30*/  BSSY.RECONVERGENT B0, `(.L_x_28) ;  /* 0x0000009000007945 */ /* 0x000fe20003800200 */
[----:B------:R-:W-:-:S07]  /*0b40*/  IMAD.MOV.U32 R2, RZ, RZ, RZ ;  /* 0x000000ffff027224 */ /* 0x000fce00078e00ff */
.L_x_29:
        /* <DEDUP_REMOVED lines=8> */
.L_x_28:
        /* <DEDUP_REMOVED lines=20> */
.L_x_33:
[----:B------:R-:W1:Y:S02]  /*0d10*/  MUFU.RCP R9, R10 ;  /* 0x0000000a00097308 */ /* 0x000e640000001000 */
[----:B-1----:R-:W-:-:S04]  /*0d20*/  FFMA R0, R10, R9, -1 ;  /* 0xbf8000000a007423 */ /* 0x002fc80000000009 */
[----:B------:R-:W-:-:S04]  /*0d30*/  FADD.FTZ R0, -R0, -RZ ;  /* 0x800000ff00007221 */ /* 0x000fc80000010100 */
[----:B------:R-:W-:-:S07]  /*0d40*/  FFMA R9, R9, R0, R9 ;  /* 0x0000000009097223 */ /* 0x000fce0000000009 */
.L_x_34:
[----:B------:R-:W-:Y:S05]  /*0d50*/  BSYNC.RECONVERGENT B2 ;  /* 0x0000000000027941 */ /* 0x000fea0003800200 */
.L_x_32:
[----:B-----5:R-:W-:-:S05]  /*0d60*/  FMUL R9, R8, R9 ;  /* 0x0000000908097220 */ /* 0x020fca0000400000 */
[----:B------:R1:W-:Y:S04]  /*0d70*/  STG.E desc[UR6][R6.64+0x10], R9 ;  /* 0x0000100906007986 */ /* 0x0003e8000c101906 */
[----:B------:R1:W5:Y:S02]  /*0d80*/  LDG.E R0, desc[UR6][R4.64+0x4] ;  /* 0x0000040604007981 */ /* 0x000364000c1e1900 */
.L_x_31:
[----:B------:R-:W-:Y:S05]  /*0d90*/  BSYNC.RECONVERGENT B1 ;  /* 0x0000000000017941 */ /* 0x000fea0003800200 */
.L_x_30:
[----:B------:R-:W2:Y:S01]  /*0da0*/  LDC.64 R10, c[0x0][0x390] ;  /* 0x0000e400ff0a7b82 */ /* 0x000ea20000000a00 */
[----:B------:R-:W-:Y:S01]  /*0db0*/  BSSY.RECONVERGENT B0, `(.L_x_35) ;  /* 0x0000009000007945 */ /* 0x000fe20003800200 */
[----:B------:R-:W-:-:S07]  /*0dc0*/  IMAD.MOV.U32 R2, RZ, RZ, RZ ;  /* 0x000000ffff027224 */ /* 0x000fce00078e00ff */
.L_x_36:
        /* <DEDUP_REMOVED lines=8> */
.L_x_35:
        /* <DEDUP_REMOVED lines=20> */
.L_x_40:
[----:B------:R-:W1:Y:S02]  /*0f90*/  MUFU.RCP R9, R10 ;  /* 0x0000000a00097308 */ /* 0x000e640000001000 */
[----:B-1----:R-:W-:-:S04]  /*0fa0*/  FFMA R0, R10, R9, -1 ;  /* 0xbf8000000a007423 */ /* 0x002fc80000000009 */
[----:B------:R-:W-:-:S04]  /*0fb0*/  FADD.FTZ R0, -R0, -RZ ;  /* 0x800000ff00007221 */ /* 0x000fc80000010100 */
[----:B------:R-:W-:-:S07]  /*0fc0*/  FFMA R9, R9, R0, R9 ;  /* 0x0000000009097223 */ /* 0x000fce0000000009 */
.L_x_41:
[----:B------:R-:W-:Y:S05]  /*0fd0*/  BSYNC.RECONVERGENT B2 ;  /* 0x0000000000027941 */ /* 0x000fea0003800200 */
.L_x_39:
[----:B-----5:R-:W-:-:S05]  /*0fe0*/  FMUL R9, R8, R9 ;  /* 0x0000000908097220 */ /* 0x020fca0000400000 */
[----:B------:R1:W-:Y:S04]  /*0ff0*/  STG.E desc[UR6][R6.64+0x14], R9 ;  /* 0x0000140906007986 */ /* 0x0003e8000c101906 */
[----:B------:R1:W5:Y:S02]  /*1000*/  LDG.E R0, desc[UR6][R4.64+0x4] ;  /* 0x0000040604007981 */ /* 0x000364000c1e1900 */
.L_x_38:
[----:B------:R-:W-:Y:S05]  /*1010*/  BSYNC.RECONVERGENT B1 ;  /* 0x0000000000017941 */ /* 0x000fea0003800200 */
.L_x_37:
[----:B------:R-:W2:Y:S01]  /*1020*/  LDC.64 R10, c[0x0][0x390] ;  /* 0x0000e400ff0a7b82 */ /* 0x000ea20000000a00 */
[----:B------:R-:W-:Y:S01]  /*1030*/  BSSY.RECONVERGENT B0, `(.L_x_42) ;  /* 0x0000009000007945 */ /* 0x000fe20003800200 */
[----:B------:R-:W-:-:S07]  /*1040*/  IMAD.MOV.U32 R2, RZ, RZ, RZ ;  /* 0x000000ffff027224 */ /* 0x000fce00078e00ff */
.L_x_43:
        /* <DEDUP_REMOVED lines=8> */
.L_x_42:
        /* <DEDUP_REMOVED lines=20> */
.L_x_47:
[----:B------:R-:W1:Y:S02]  /*1210*/  MUFU.RCP R9, R10 ;  /* 0x0000000a00097308 */ /* 0x000e640000001000 */
[----:B-1----:R-:W-:-:S04]  /*1220*/  FFMA R0, R10, R9, -1 ;  /* 0xbf8000000a007423 */ /* 0x002fc80000000009 */
[----:B------:R-:W-:-:S04]  /*1230*/  FADD.FTZ R0, -R0, -RZ ;  /* 0x800000ff00007221 */ /* 0x000fc80000010100 */
[----:B------:R-:W-:-:S07]  /*1240*/  FFMA R9, R9, R0, R9 ;  /* 0x0000000009097223 */ /* 0x000fce0000000009 */
.L_x_48:
[----:B------:R-:W-:Y:S05]  /*1250*/  BSYNC.RECONVERGENT B2 ;  /* 0x0000000000027941 */ /* 0x000fea0003800200 */
.L_x_46:
[----:B-----5:R-:W-:-:S05]  /*1260*/  FMUL R9, R8, R9 ;  /* 0x0000000908097220 */ /* 0x020fca0000400000 */
[----:B------:R1:W-:Y:S04]  /*1270*/  STG.E desc[UR6][R6.64+0x18], R9 ;  /* 0x0000180906007986 */ /* 0x0003e8000c101906 */
[----:B------:R1:W5:Y:S02]  /*1280*/  LDG.E R0, desc[UR6][R4.64+0x4] ;  /* 0x0000040604007981 */ /* 0x000364000c1e1900 */
.L_x_45:
[----:B------:R-:W-:Y:S05]  /*1290*/  BSYNC.RECONVERGENT B1 ;  /* 0x0000000000017941 */ /* 0x000fea0003800200 */
.L_x_44:
[----:B------:R-:W2:Y:S01]  /*12a0*/  LDC.64 R10, c[0x0][0x390] ;  /* 0x0000e400ff0a7b82 */ /* 0x000ea20000000a00 */
[----:B------:R-:W-:Y:S01]  /*12b0*/  BSSY.RECONVERGENT B0, `(.L_x_49) ;  /* 0x0000009000007945 */ /* 0x000fe20003800200 */
[----:B------:R-:W-:-:S07]  /*12c0*/  IMAD.MOV.U32 R2, RZ, RZ, RZ ;  /* 0x000000ffff027224 */ /* 0x000fce00078e00ff */
.L_x_50:
        /* <DEDUP_REMOVED lines=8> */
.L_x_49:
        /* <DEDUP_REMOVED lines=20> */
.L_x_54:
[----:B------:R-:W1:Y:S02]  /*1490*/  MUFU.RCP R9, R10 ;  /* 0x0000000a00097308 */ /* 0x000e640000001000 */
[----:B-1----:R-:W-:-:S04]  /*14a0*/  FFMA R0, R10, R9, -1 ;  /* 0xbf8000000a007423 */ /* 0x002fc80000000009 */
[----:B------:R-:W-:-:S04]  /*14b0*/  FADD.FTZ R0, -R0, -RZ ;  /* 0x800000ff00007221 */ /* 0x000fc80000010100 */
[----:B------:R-:W-:-:S07]  /*14c0*/  FFMA R9, R9, R0, R9 ;  /* 0x0000000009097223 */ /* 0x000fce0000000009 */
.L_x_55:
[----:B------:R-:W-:Y:S05]  /*14d0*/  BSYNC.RECONVERGENT B2 ;  /* 0x0000000000027941 */ /* 0x000fea0003800200 */
.L_x_53:
[----:B-----5:R-:W-:-:S05]  /*14e0*/  FMUL R9, R8, R9 ;  /* 0x0000000908097220 */ /* 0x020fca0000400000 */
[----:B------:R1:W-:Y:S02]  /*14f0*/  STG.E desc[UR6][R6.64+0x1c], R9 ;  /* 0x00001c0906007986 */ /* 0x0003e4000c101906 */
.L_x_52:
[----:B------:R-:W-:Y:S05]  /*1500*/  BSYNC.RECONVERGENT B1 ;  /* 0x0000000000017941 */ /* 0x000fea0003800200 */
.L_x_51:
[----:B------:R-:W-:Y:S05]  /*1510*/  BRA.U UP0, `(.L_x_56) ;  /* 0xffffffe900f47547 */ /* 0x000fea000b83ffff */
[----:B------:R-:W-:Y:S05]  /*1520*/  EXIT ;  /* 0x000000000000794d */ /* 0x000fea0003800000 */
        .weak           $__internal_0_$__cuda_sm20_rcp_rn_f32_slowpath
        .type           $__internal_0_$__cuda_sm20_rcp_rn_f32_slowpath,@function
        .size           $__internal_0_$__cuda_sm20_rcp_rn_f32_slowpath,(.L_x_62 - $__internal_0_$__cuda_sm20_rcp_rn_f32_slowpath)
$__internal_0_$__cuda_sm20_rcp_rn_f32_slowpath:
[----:B------:R-:W-:Y:S01]  /*1530*/  IMAD.SHL.U32 R2, R0, 0x2, RZ ;  /* 0x0000000200027824 */ /* 0x000fe200078e00ff */
[----:B------:R-:W-:Y:S04]  /*1540*/  BSSY.RECONVERGENT B0, `(.L_x_57) ;  /* 0x0000030000007945 */ /* 0x000fe80003800200 */
[----:B------:R-:W-:-:S04]  /*1550*/  SHF.R.U32.HI R2, RZ, 0x18, R2 ;  /* 0x00000018ff027819 */ /* 0x000fc80000011602 */
[----:B------:R-:W-:-:S13]  /*1560*/  ISETP.NE.U32.AND P0, PT, R2, RZ, PT ;  /* 0x000000ff0200720c */ /* 0x000fda0003f05070 */
[----:B------:R-:W-:Y:S05]  /*1570*/  @P0 BRA `(.L_x_58) ;  /* 0x0000000000280947 */ /* 0x000fea0003800000 */
[----:B------:R-:W-:-:S04]  /*1580*/  SHF.L.U32 R2, R0, 0x1, RZ ;  /* 0x0000000100027819 */ /* 0x000fc800000006ff */
[----:B------:R-:W-:-:S13]  /*1590*/  ISETP.NE.AND P0, PT, R2, RZ, PT ;  /* 0x000000ff0200720c */ /* 0x000fda0003f05270 */
[----:B------:R-:W-:Y:S01]  /*15a0*/  @P0 FFMA R11, R0, 1.84467440737095516160e+19, RZ ;  /* 0x5f800000000b0823 */ /* 0x000fe200000000ff */
[----:B------:R-:W-:Y:S08]  /*15b0*/  @!P0 MUFU.RCP R9, R0 ;  /* 0x0000000000098308 */ /* 0x000ff00000001000 */
[----:B------:R-:W0:Y:S02]  /*15c0*/  @P0 MUFU.RCP R2, R11 ;  /* 0x0000000b00020308 */ /* 0x000e240000001000 */
[----:B0-----:R-:W-:-:S04]  /*15d0*/  @P0 FFMA R12, R11, R2, -1 ;  /* 0xbf8000000b0c0423 */ /* 0x001fc80000000002 */
[----:B------:R-:W-:-:S04]  /*15e0*/  @P0 FADD.FTZ R13, -R12, -RZ ;  /* 0x800000ff0c0d0221 */ /* 0x000fc80000010100 */
[----:B------:R-:W-:-:S04]  /*15f0*/  @P0 FFMA R2, R2, R13, R2 ;  /* 0x0000000d02020223 */ /* 0x000fc80000000002 */
[----:B------:R-:W-:Y:S01]  /*1600*/  @P0 FFMA R9, R2, 1.84467440737095516160e+19, RZ ;  /* 0x5f80000002090823 */ /* 0x000fe200000000ff */
[----:B------:R-:W-:Y:S06]  /*1610*/  BRA `(.L_x_59) ;  /* 0x0000000000887947 */ /* 0x000fec0003800000 */
.L_x_58:
[----:B------:R-:W-:-:S05]  /*1620*/  VIADD R9, R2, 0xffffff03 ;  /* 0xffffff0302097836 */ /* 0x000fca0000000000 */
[----:B------:R-:W-:-:S13]  /*1630*/  ISETP.GT.U32.AND P0, PT, R9, 0x1, PT ;  /* 0x000000010900780c */ /* 0x000fda0003f04070 */
[----:B------:R-:W-:Y:S05]  /*1640*/  @P0 BRA `(.L_x_60) ;  /* 0x0000000000780947 */ /* 0x000fea0003800000 */
[----:B------:R-:W-:Y:S01]  /*1650*/  LOP3.LUT R11, R0, 0x7fffff, RZ, 0xc0, !PT ;  /* 0x007fffff000b7812 */ /* 0x000fe200078ec0ff */
[----:B------:R-:W-:-:S03]  /*1660*/  HFMA2 R16, -RZ, RZ, 0, 1.78813934326171875e-07 ;  /* 0x00000003ff107431 */ /* 0x000fc600000001ff */
[----:B------:R-:W-:-:S04]  /*1670*/  LOP3.LUT R11, R11, 0x3f800000, RZ, 0xfc, !PT ;  /* 0x3f8000000b0b7812 */ /* 0x000fc800078efcff */
[----:B------:R-:W0:Y:S01]  /*1680*/  MUFU.RCP R12, R11 ;  /* 0x0000000b000c7308 */ /* 0x000e220000001000 */
[----:B------:R-:W-:Y:S01]  /*1690*/  SHF.L.U32 R15, R16, R9, RZ ;  /* 0x00000009100f7219 */ /* 0x000fe200000006ff */
[----:B0-----:R-:W-:-:S04]  /*16a0*/  FFMA R13, R11, R12, -1 ;  /* 0xbf8000000b0d7423 */ /* 0x001fc8000000000c */
[----:B------:R-:W-:-:S04]  /*16b0*/  FADD.FTZ R13, -R13, -RZ ;  /* 0x800000ff0d0d7221 */ /* 0x000fc80000010100 */
[CCC-:B------:R-:W-:Y:S01]  /*16c0*/  FFMA.RM R14, R12.reuse, R13.reuse, R12.reuse ;  /* 0x0000000d0c0e7223 */ /* 0x1c0fe2000000400c */
[----:B------:R-:W-:-:S04]  /*16d0*/  FFMA.RP R13, R12, R13, R12 ;  /* 0x0000000d0c0d7223 */ /* 0x000fc8000000800c */
[C---:B------:R-:W-:Y:S02]  /*16e0*/  LOP3.LUT R12, R14.reuse, 0x7fffff, RZ, 0xc0, !PT ;  /* 0x007fffff0e0c7812 */ /* 0x040fe400078ec0ff */
[----:B------:R-:W-:Y:S02]  /*16f0*/  FSETP.NEU.FTZ.AND P0, PT, R14, R13, PT ;  /* 0x0000000d0e00720b */ /* 0x000fe40003f1d000 */
[----:B------:R-:W-:Y:S02]  /*1700*/  LOP3.LUT R12, R12, 0x800000, RZ, 0xfc, !PT ;  /* 0x008000000c0c7812 */ /* 0x000fe400078efcff */
[----:B------:R-:W-:Y:S02]  /*1710*/  SEL R13, RZ, 0xffffffff, !P0 ;  /* 0xffffffffff0d7807 */ /* 0x000fe40004000000 */
[----:B------:R-:W-:-:S03]  /*1720*/  LOP3.LUT R14, R15, R12, RZ, 0xc0, !PT ;  /* 0x0000000c0f0e7212 */ /* 0x000fc600078ec0ff */
[----:B------:R-:W-:Y:S01]  /*1730*/  IMAD.MOV R13, RZ, RZ, -R13 ;  /* 0x000000ffff0d7224 */ /* 0x000fe200078e0a0d */
[----:B------:R-:W-:-:S04]  /*1740*/  SHF.R.U32.HI R14, RZ, R9, R14 ;  /* 0x00000009ff0e7219 */ /* 0x000fc8000001160e */
[----:B------:R-:W-:Y:S02]  /*1750*/  LOP3.LUT P1, RZ, R13, R9, R12, 0xf8, !PT ;  /* 0x000000090dff7212 */ /* 0x000fe4000782f80c */
[C---:B------:R-:W-:Y:S02]  /*1760*/  LOP3.LUT P0, RZ, R14.reuse, 0x1, RZ, 0xc0, !PT ;  /* 0x000000010eff7812 */ /* 0x040fe4000780c0ff */
[----:B------:R-:W-:-:S04]  /*1770*/  LOP3.LUT P2, RZ, R14, 0x2, RZ, 0xc0, !PT ;  /* 0x000000020eff7812 */ /* 0x000fc8000784c0ff */
[----:B------:R-:W-:Y:S02]  /*1780*/  PLOP3.LUT P0, PT, P0, P1, P2, 0xe0, 0x0 ;  /* 0x000000000000781c */ /* 0x000fe40000703c20 */
[----:B------:R-:W-:Y:S02]  /*1790*/  LOP3.LUT P1, RZ, R0, 0x7fffff, RZ, 0xc0, !PT ;  /* 0x007fffff00ff7812 */ /* 0x000fe4000782c0ff */
[----:B------:R-:W-:-:S04]  /*17a0*/  SEL R9, RZ, 0x1, !P0 ;  /* 0x00000001ff097807 */ /* 0x000fc80004000000 */
[----:B------:R-:W-:-:S04]  /*17b0*/  IADD3 R9, PT, PT, -R9, RZ, RZ ;  /* 0x000000ff09097210 */ /* 0x000fc80007ffe1ff */
[----:B------:R-:W-:Y:S01]  /*17c0*/  ISETP.GE.AND P0, PT, R9, RZ, PT ;  /* 0x000000ff0900720c */ /* 0x000fe20003f06270 */
[----:B------:R-:W-:-:S05]  /*17d0*/  VIADD R9, R2, 0xffffff04 ;  /* 0xffffff0402097836 */ /* 0x000fca0000000000 */
[----:B------:R-:W-:-:S07]  /*17e0*/  SHF.R.U32.HI R9, RZ, R9, R12 ;  /* 0x00000009ff097219 */ /* 0x000fce000001160c */
[----:B------:R-:W-:-:S05]  /*17f0*/  @!P0 IADD3 R9, PT, PT, R9, 0x1, RZ ;  /* 0x0000000109098810 */ /* 0x000fca0007ffe0ff */
[----:B------:R-:W-:-:S05]  /*1800*/  @!P1 IMAD.SHL.U32 R9, R9, 0x2, RZ ;  /* 0x0000000209099824 */ /* 0x000fca00078e00ff */
[----:B------:R-:W-:Y:S01]  /*1810*/  LOP3.LUT R9, R9, 0x80000000, R0, 0xf8, !PT ;  /* 0x8000000009097812 */ /* 0x000fe200078ef800 */
[----:B------:R-:W-:Y:S06]  /*1820*/  BRA `(.L_x_59) ;  /* 0x0000000000047947 */ /* 0x000fec0003800000 */
.L_x_60:
[----:B------:R0:W1:Y:S02]  /*1830*/  MUFU.RCP R9, R0 ;  /* 0x0000000000097308 */ /* 0x0000640000001000 */
.L_x_59:
[----:B------:R-:W-:Y:S05]  /*1840*/  BSYNC.RECONVERGENT B0 ;  /* 0x0000000000007941 */ /* 0x000fea0003800200 */
.L_x_57:
[----:B------:R-:W-:-:S04]  /*1850*/  MOV R11, 0x0 ;  /* 0x00000000000b7802 */ /* 0x000fc80000000f00 */
[----:B01----:R-:W-:Y:S05]  /*1860*/  RET.REL.NODEC R10 `(_Z19ant_solution_kernelPfS_PiS0_S_S_S_) ;  /* 0xffffffe40ae47950 */ /* 0x003fea0003c3ffff */
.L_x_61:
[----:B------:R-:W-:-:S00]  /*1870*/  BRA `(.L_x_61) ;  /* 0xfffffffc00fc7947 */ /* 0x000fc0000383ffff */
[----:B------:R-:W-:-:S00]  /*1880*/  NOP ;  /* 0x0000000000007918 */ /* 0x000fc00000000000 */
[----:B------:R-:W-:-:S00]  /*1890*/  NOP ;  /* 0x0000000000007918 */ /* 0x000fc00000000000 */
[----:B------:R-:W-:-:S00]  /*18a0*/  NOP ;  /* 0x0000000000007918 */ /* 0x000fc00000000000 */
[----:B------:R-:W-:-:S00]  /*18b0*/  NOP ;  /* 0x0000000000007918 */ /* 0x000fc00000000000 */
[----:B------:R-:W-:-:S00]  /*18c0*/  NOP ;  /* 0x0000000000007918 */ /* 0x000fc00000000000 */
[----:B------:R-:W-:-:S00]  /*18d0*/  NOP ;  /* 0x0000000000007918 */ /* 0x000fc00000000000 */
[----:B------:R-:W-:-:S00]  /*18e0*/  NOP ;  /* 0x0000000000007918 */ /* 0x000fc00000000000 */
[----:B------:R-:W-:-:S00]  /*18f0*/  NOP ;  /* 0x0000000000007918 */ /* 0x000fc00000000000 */
.L_x_62:


//--------------------- .nv.shared.reserved.0     --------------------------
	.section	.nv.shared.reserved.0,"aw",@nobits
	.weak		__nv_reservedSMEM_offset_0_alias
	.size		__nv_reservedSMEM_offset_0_alias, 0, 64
	.other		__nv_reservedSMEM_offset_0_alias,@"STO_CUDA_RESERVED_SHARED STV_DEFAULT"
__nv_reservedSMEM_offset_0_alias:
	.zero		0
	.zero		64


//--------------------- .nv.constant0._Z19ant_solution_kernelPfS_PiS0_S_S_S_ --------------------------
	.section	.nv.constant0._Z19ant_solution_kernelPfS_PiS0_S_S_S_,"a",@progbits
	.sectionflags	@""
	.align	4
.nv.constant0._Z19ant_solution_kernelPfS_PiS0_S_S_S_:
	.zero		952


//--------------------- SYMBOLS --------------------------

	.type		.nv.reservedSmem.offset0,@object
	.size		.nv.reservedSmem.offset0,0x4
